	.headerflags	@"EF_CUDA_TEXMODE_UNIFIED EF_CUDA_64BIT_ADDRESS EF_CUDA_ACCELERATORS EF_CUDA_SM90 EF_CUDA_VIRTUAL_SM(EF_CUDA_SM90)"
	.elftype	@"ET_EXEC"


//--------------------- .nv.info                  --------------------------
	.section	.nv.info,"",@"SHT_CUDA_INFO"
	.align	4


	//----- nvinfo : EIATTR_REGCOUNT
	.align		4
        /*0000*/ 	.byte	0x04, 0x2f
        /*0002*/ 	.short	(.L_3 - .L_2)
	.align		4
.L_2:
        /*0004*/ 	.word	index@(triton_poi_fused_cat_2)
        /*0008*/ 	.word	0x00000020


	//----- nvinfo : EIATTR_MIN_STACK_SIZE
	.align		4
.L_3:
        /*000c*/ 	.byte	0x04, 0x12
        /*000e*/ 	.short	(.L_5 - .L_4)
	.align		4
.L_4:
        /*0010*/ 	.word	index@(triton_poi_fused_cat_2)
        /*0014*/ 	.word	0x00000000


	//----- nvinfo : EIATTR_FRAME_SIZE
	.align		4
.L_5:
        /*0018*/ 	.byte	0x04, 0x11
        /*001a*/ 	.short	(.L_7 - .L_6)
	.align		4
.L_6:
        /*001c*/ 	.word	index@(triton_poi_fused_cat_2)
        /*0020*/ 	.word	0x00000000


	//----- nvinfo : EIATTR_MIN_STACK_SIZE
	.align		4
.L_7:
        /*0024*/ 	.byte	0x04, 0x12
        /*0026*/ 	.short	(.L_9 - .L_8)
	.align		4
.L_8:
        /*0028*/ 	.word	index@(triton_poi_fused_cat_2)
        /*002c*/ 	.word	0x00000000
.L_9:


//--------------------- .nv.info.triton_poi_fused_cat_2 --------------------------
	.section	.nv.info.triton_poi_fused_cat_2,"",@"SHT_CUDA_INFO"
	.sectionflags	@""
	.align	4


	//----- nvinfo : EIATTR_CUDA_API_VERSION
	.align		4
        /*0000*/ 	.byte	0x04, 0x37
        /*0002*/ 	.short	(.L_11 - .L_10)
.L_10:
        /*0004*/ 	.word	0x0000007c


	//----- nvinfo : EIATTR_KPARAM_INFO
	.align		4
.L_11:
        /*0008*/ 	.byte	0x04, 0x17
        /*000a*/ 	.short	(.L_13 - .L_12)
.L_12:
        /*000c*/ 	.word	0x00000000
        /*0010*/ 	.short	0x000c
        /*0012*/ 	.short	0x0060
        /*0014*/ 	.byte	0x00, 0xf0, 0x11, 0x00


	//----- nvinfo : EIATTR_KPARAM_INFO
	.align		4
.L_13:
        /*0018*/ 	.byte	0x04, 0x17
        /*001a*/ 	.short	(.L_15 - .L_14)
.L_14:
        /*001c*/ 	.word	0x00000000
        /*0020*/ 	.short	0x000b
        /*0022*/ 	.short	0x0058
        /*0024*/ 	.byte	0x00, 0xf4, 0x21, 0x00


	//----- nvinfo : EIATTR_KPARAM_INFO
	.align		4
.L_15:
        /*0028*/ 	.byte	0x04, 0x17
        /*002a*/ 	.short	(.L_17 - .L_16)
.L_16:
        /*002c*/ 	.word	0x00000000
        /*0030*/ 	.short	0x000a
        /*0032*/ 	.short	0x0050
        /*0034*/ 	.byte	0x00, 0xf4, 0x21, 0x00


	//----- nvinfo : EIATTR_KPARAM_INFO
	.align		4
.L_17:
        /*0038*/ 	.byte	0x04, 0x17
        /*003a*/ 	.short	(.L_19 - .L_18)
.L_18:
        /*003c*/ 	.word	0x00000000
        /*0040*/ 	.short	0x0009
        /*0042*/ 	.short	0x0048
        /*0044*/ 	.byte	0x00, 0xf4, 0x21, 0x00


	//----- nvinfo : EIATTR_KPARAM_INFO
	.align		4
.L_19:
        /*0048*/ 	.byte	0x04, 0x17
        /*004a*/ 	.short	(.L_21 - .L_20)
.L_20:
        /*004c*/ 	.word	0x00000000
        /*0050*/ 	.short	0x0008
        /*0052*/ 	.short	0x0040
        /*0054*/ 	.byte	0x00, 0xf4, 0x21, 0x00


	//----- nvinfo : EIATTR_KPARAM_INFO
	.align		4
.L_21:
        /*0058*/ 	.byte	0x04, 0x17
        /*005a*/ 	.short	(.L_23 - .L_22)
.L_22:
        /*005c*/ 	.word	0x00000000
        /*0060*/ 	.short	0x0007
        /*0062*/ 	.short	0x0038
        /*0064*/ 	.byte	0x00, 0xf4, 0x21, 0x00


	//----- nvinfo : EIATTR_KPARAM_INFO
	.align		4
.L_23:
        /*0068*/ 	.byte	0x04, 0x17
        /*006a*/ 	.short	(.L_25 - .L_24)
.L_24:
        /*006c*/ 	.word	0x00000000
        /*0070*/ 	.short	0x0006
        /*0072*/ 	.short	0x0030
        /*0074*/ 	.byte	0x00, 0xf4, 0x21, 0x00


	//----- nvinfo : EIATTR_KPARAM_INFO
	.align		4
.L_25:
        /*0078*/ 	.byte	0x04, 0x17
        /*007a*/ 	.short	(.L_27 - .L_26)
.L_26:
        /*007c*/ 	.word	0x00000000
        /*0080*/ 	.short	0x0005
        /*0082*/ 	.short	0x0028
        /*0084*/ 	.byte	0x00, 0xf4, 0x21, 0x00


	//----- nvinfo : EIATTR_KPARAM_INFO
	.align		4
.L_27:
        /*0088*/ 	.byte	0x04, 0x17
        /*008a*/ 	.short	(.L_29 - .L_28)
.L_28:
        /*008c*/ 	.word	0x00000000
        /*0090*/ 	.short	0x0004
        /*0092*/ 	.short	0x0020
        /*0094*/ 	.byte	0x00, 0xf4, 0x21, 0x00


	//----- nvinfo : EIATTR_KPARAM_INFO
	.align		4
.L_29:
        /*0098*/ 	.byte	0x04, 0x17
        /*009a*/ 	.short	(.L_31 - .L_30)
.L_30:
        /*009c*/ 	.word	0x00000000
        /*00a0*/ 	.short	0x0003
        /*00a2*/ 	.short	0x0018
        /*00a4*/ 	.byte	0x00, 0xf4, 0x21, 0x00


	//----- nvinfo : EIATTR_KPARAM_INFO
	.align		4
.L_31:
        /*00a8*/ 	.byte	0x04, 0x17
        /*00aa*/ 	.short	(.L_33 - .L_32)
.L_32:
        /*00ac*/ 	.word	0x00000000
        /*00b0*/ 	.short	0x0002
        /*00b2*/ 	.short	0x0010
        /*00b4*/ 	.byte	0x00, 0xf4, 0x21, 0x00


	//----- nvinfo : EIATTR_KPARAM_INFO
	.align		4
.L_33:
        /*00b8*/ 	.byte	0x04, 0x17
        /*00ba*/ 	.short	(.L_35 - .L_34)
.L_34:
        /*00bc*/ 	.word	0x00000000
        /*00c0*/ 	.short	0x0001
        /*00c2*/ 	.short	0x0008
        /*00c4*/ 	.byte	0x00, 0xf4, 0x21, 0x00


	//----- nvinfo : EIATTR_KPARAM_INFO
	.align		4
.L_35:
        /*00c8*/ 	.byte	0x04, 0x17
        /*00ca*/ 	.short	(.L_37 - .L_36)
.L_36:
        /*00cc*/ 	.word	0x00000000
        /*00d0*/ 	.short	0x0000
        /*00d2*/ 	.short	0x0000
        /*00d4*/ 	.byte	0x00, 0xf4, 0x21, 0x00


	//----- nvinfo : EIATTR_SPARSE_MMA_MASK
	.align		4
.L_37:
        /*00d8*/ 	.byte	0x03, 0x50
        /*00da*/ 	.short	0x0000


	//----- nvinfo : EIATTR_MAXREG_COUNT
	.align		4
        /*00dc*/ 	.byte	0x03, 0x1b
        /*00de*/ 	.short	0x00ff


	//----- nvinfo : EIATTR_EXIT_INSTR_OFFSETS
	.align		4
        /*00e0*/ 	.byte	0x04, 0x1c
        /*00e2*/ 	.short	(.L_39 - .L_38)


	//   ....[0]....
.L_38:
        /*00e4*/ 	.word	0x00000c90


	//   ....[1]....
        /*00e8*/ 	.word	0x00000cb0


	//----- nvinfo : EIATTR_REQNTID
	.align		4
.L_39:
        /*00ec*/ 	.byte	0x04, 0x10
        /*00ee*/ 	.short	(.L_41 - .L_40)
.L_40:
        /*00f0*/ 	.word	0x00000080
        /*00f4*/ 	.word	0x00000001
        /*00f8*/ 	.word	0x00000001


	//----- nvinfo : EIATTR_CBANK_PARAM_SIZE
	.align		4
.L_41:
        /*00fc*/ 	.byte	0x03, 0x19
        /*00fe*/ 	.short	0x0064


	//----- nvinfo : EIATTR_PARAM_CBANK
	.align		4
        /*0100*/ 	.byte	0x04, 0x0a
        /*0102*/ 	.short	(.L_43 - .L_42)
	.align		4
.L_42:
        /*0104*/ 	.word	index@(.nv.constant0.triton_poi_fused_cat_2)
        /*0108*/ 	.short	0x0210
        /*010a*/ 	.short	0x0064


	//----- nvinfo : EIATTR_SW_WAR
	.align		4
.L_43:
        /*010c*/ 	.byte	0x04, 0x36
        /*010e*/ 	.short	(.L_45 - .L_44)
.L_44:
        /*0110*/ 	.word	0x00000008
.L_45:


//--------------------- .nv.callgraph             --------------------------
	.section	.nv.callgraph,"",@"SHT_CUDA_CALLGRAPH"
	.align	4
	.sectionentsize	8
	.align		4
        /*0000*/ 	.word	0x00000000
	.align		4
        /*0004*/ 	.word	0xffffffff
	.align		4
        /*0008*/ 	.word	0x00000000
	.align		4
        /*000c*/ 	.word	0xfffffffe
	.align		4
        /*0010*/ 	.word	0x00000000
	.align		4
        /*0014*/ 	.word	0xfffffffd
	.align		4
        /*0018*/ 	.word	0x00000000
	.align		4
        /*001c*/ 	.word	0xfffffffc


//--------------------- .nv.constant4             --------------------------
	.section	.nv.constant4,"a",@progbits
	.align	8
	.align		8
.nv.constant4:
        /*0000*/ 	.dword	_$_str
	.align		8
        /*0008*/ 	.dword	_$_str_$_2


//--------------------- .text.triton_poi_fused_cat_2 --------------------------
	.section	.text.triton_poi_fused_cat_2,"ax",@progbits
	.align	128
        .global         triton_poi_fused_cat_2
        .type           triton_poi_fused_cat_2,@function
        .size           triton_poi_fused_cat_2,(.L_x_1 - triton_poi_fused_cat_2)
        .other          triton_poi_fused_cat_2,@"STO_CUDA_ENTRY STV_DEFAULT"
triton_poi_fused_cat_2:
.text.triton_poi_fused_cat_2:
[----:B------:R-:W0:Y:S01]  /*0000*/  LDC R1, c[0x0][0x28] ;  /* 0x00000a00ff017b82 */ /* 0x000e220000000800 */
[----:B------:R-:W1:Y:S01]  /*0010*/  S2R R0, SR_TID.X ;  /* 0x0000000000007919 */ /* 0x000e620000002100 */
[----:B------:R-:W-:Y:S01]  /*0020*/  IMAD.MOV.U32 R7, RZ, RZ, RZ ;  /* 0x000000ffff077224 */ /* 0x000fe200078e00ff */
[----:B------:R-:W-:Y:S01]  /*0030*/  ULDC.64 UR4, c[0x0][0x208] ;  /* 0x0000820000047ab9 */ /* 0x000fe20000000a00 */
[----:B------:R-:W2:Y:S01]  /*0040*/  S2R R8, SR_CTAID.X ;  /* 0x0000000000087919 */ /* 0x000ea20000002500 */
[----:B------:R-:W-:-:S03]  /*0050*/  IMAD.MOV.U32 R11, RZ, RZ, RZ ;  /* 0x000000ffff0b7224 */ /* 0x000fc600078e00ff */
[----:B------:R-:W3:Y:S01]  /*0060*/  LDC.64 R14, c[0x0][0x250] ;  /* 0x00009400ff0e7b82 */ /* 0x000ee20000000a00 */
[----:B------:R-:W-:Y:S01]  /*0070*/  IMAD.MOV.U32 R2, RZ, RZ, RZ ;  /* 0x000000ffff027224 */ /* 0x000fe200078e00ff */
[----:B------:R-:W-:-:S06]  /*0080*/  ULDC.64 UR6, c[0x0][0x218] ;  /* 0x0000860000067ab9 */ /* 0x000fcc0000000a00 */
[----:B------:R-:W4:Y:S01]  /*0090*/  LDC.64 R28, c[0x0][0x238] ;  /* 0x00008e00ff1c7b82 */ /* 0x000f220000000a00 */
[----:B------:R-:W-:-:S07]  /*00a0*/  CS2R R26, SRZ ;  /* 0x00000000001a7805 */ /* 0x000fce000001ff00 */
[----:B------:R-:W5:Y:S08]  /*00b0*/  LDC.64 R12, c[0x0][0x220] ;  /* 0x00008800ff0c7b82 */ /* 0x000f700000000a00 */
[----:B------:R-:W3:Y:S01]  /*00c0*/  LDC.64 R18, c[0x0][0x230] ;  /* 0x00008c00ff127b82 */ /* 0x000ee20000000a00 */
[----:B-1----:R-:W-:-:S05]  /*00d0*/  IMAD.SHL.U32 R0, R0, 0x2, RZ ;  /* 0x0000000200007824 */ /* 0x002fca00078e00ff */
[----:B------:R-:W-:-:S05]  /*00e0*/  LOP3.LUT R3, R0, 0xfe, RZ, 0xc0, !PT ;  /* 0x000000fe00037812 */ /* 0x000fca00078ec0ff */
[----:B--2---:R-:W-:-:S05]  /*00f0*/  IMAD R3, R8, 0x100, R3 ;  /* 0x0000010008037824 */ /* 0x004fca00078e0203 */
[----:B------:R-:W-:-:S04]  /*0100*/  SHF.R.S32.HI R0, RZ, 0x1f, R3 ;  /* 0x0000001fff007819 */ /* 0x000fc80000011403 */
[----:B------:R-:W-:-:S04]  /*0110*/  LEA.HI R6, R0, R3, RZ, 0x4 ;  /* 0x0000000300067211 */ /* 0x000fc800078f20ff */
[----:B------:R-:W-:-:S05]  /*0120*/  SHF.R.S32.HI R21, RZ, 0x4, R6 ;  /* 0x00000004ff157819 */ /* 0x000fca0000011406 */
[----:B------:R-:W-:-:S05]  /*0130*/  IMAD.HI R0, R21, 0x51eb851f, RZ ;  /* 0x51eb851f15007827 */ /* 0x000fca00078e02ff */
[----:B------:R-:W-:-:S04]  /*0140*/  SHF.R.U32.HI R5, RZ, 0x1f, R0 ;  /* 0x0000001fff057819 */ /* 0x000fc80000011600 */
[----:B------:R-:W-:Y:S02]  /*0150*/  LEA.HI.SX32 R0, R0, R5, 0x1b ;  /* 0x0000000500007211 */ /* 0x000fe400078fdaff */
[----:B------:R-:W1:Y:S03]  /*0160*/  LDC.64 R4, c[0x0][0x228] ;  /* 0x00008a00ff047b82 */ /* 0x000e660000000a00 */
[----:B------:R-:W-:-:S04]  /*0170*/  IMAD R21, R0, -0x64, R21 ;  /* 0xffffff9c00157824 */ /* 0x000fc800078e0215 */
[----:B------:R-:W-:-:S05]  /*0180*/  VIADD R0, R21, 0xfffffffc ;  /* 0xfffffffc15007836 */ /* 0x000fca0000000000 */
[----:B------:R-:W-:-:S04]  /*0190*/  ISETP.GE.U32.AND P0, PT, R0, 0x30, PT ;  /* 0x000000300000780c */ /* 0x000fc80003f06070 */
[----:B------:R-:W-:Y:S01]  /*01a0*/  ISETP.LT.AND P3, PT, R3, 0x1900, !P0 ;  /* 0x000019000300780c */ /* 0x000fe20004761270 */
[----:B-1----:R-:W-:-:S12]  /*01b0*/  IMAD.WIDE R4, R21, 0x4, R4 ;  /* 0x0000000415047825 */ /* 0x002fd800078e0204 */
[----:B------:R-:W2:Y:S04]  /*01c0*/  @P3 LDG.E.EL R7, desc[UR4][R4.64+-0x10] ;  /* 0xfffff00404073981 */ /* 0x000ea8000c2e1900 */
[----:B------:R1:W2:Y:S01]  /*01d0*/  @P3 LDG.E.EL R11, desc[UR4][R4.64+-0x10] ;  /* 0xfffff004040b3981 */ /* 0x0002a2000c2e1900 */
[C---:B------:R-:W-:Y:S01]  /*01e0*/  ISETP.GT.AND P2, PT, R21.reuse, 0x33, PT ;  /* 0x000000331500780c */ /* 0x040fe20003f44270 */
[----:B---3--:R-:W-:-:S03]  /*01f0*/  IMAD.WIDE R14, R21, 0x4, R14 ;  /* 0x00000004150e7825 */ /* 0x008fc600078e020e */
[----:B------:R-:W-:Y:S01]  /*0200*/  ISETP.LT.AND P4, PT, R3, 0x1900, P2 ;  /* 0x000019000300780c */ /* 0x000fe20001781270 */
[----:B------:R-:W-:-:S12]  /*0210*/  IMAD.MOV.U32 R0, RZ, RZ, RZ ;  /* 0x000000ffff007224 */ /* 0x000fd800078e00ff */
[----:B------:R-:W3:Y:S04]  /*0220*/  @P4 LDG.E.EL R2, desc[UR4][R14.64+-0xd0] ;  /* 0xffff30040e024981 */ /* 0x000ee8000c2e1900 */
[----:B------:R5:W3:Y:S01]  /*0230*/  @P4 LDG.E.EL R0, desc[UR4][R14.64+-0xd0] ;  /* 0xffff30040e004981 */ /* 0x000ae2000c2e1900 */
[----:B------:R-:W-:Y:S01]  /*0240*/  IMAD.HI R22, R3, 0x51eb851f, RZ ;  /* 0x51eb851f03167827 */ /* 0x000fe200078e02ff */
[----:B------:R-:W-:-:S03]  /*0250*/  LOP3.LUT R6, R6, 0xfffffff0, RZ, 0xc0, !PT ;  /* 0xfffffff006067812 */ /* 0x000fc600078ec0ff */
[----:B----4-:R-:W-:Y:S01]  /*0260*/  IMAD.WIDE R28, R21, 0x4, R28 ;  /* 0x00000004151c7825 */ /* 0x010fe200078e021c */
[----:B------:R-:W-:-:S03]  /*0270*/  SHF.R.U32.HI R9, RZ, 0x1f, R22 ;  /* 0x0000001fff097819 */ /* 0x000fc60000011616 */
[C---:B-1----:R-:W-:Y:S01]  /*0280*/  IMAD.IADD R5, R3.reuse, 0x1, -R6 ;  /* 0x0000000103057824 */ /* 0x042fe200078e0a06 */
[----:B------:R-:W-:Y:S01]  /*0290*/  LEA.HI.SX32 R22, R22, R9, 0x17 ;  /* 0x0000000916167211 */ /* 0x000fe200078fbaff */
[----:B------:R-:W-:Y:S01]  /*02a0*/  IMAD.MOV.U32 R25, RZ, RZ, 0x3e800000 ;  /* 0x3e800000ff197424 */ /* 0x000fe200078e00ff */
[----:B-----5:R-:W-:Y:S01]  /*02b0*/  SHF.R.S32.HI R15, RZ, 0x17, R8 ;  /* 0x00000017ff0f7819 */ /* 0x020fe20000011408 */
[----:B------:R-:W-:Y:S01]  /*02c0*/  VIADD R8, R3, 0x1 ;  /* 0x0000000103087836 */ /* 0x000fe20000000000 */
[----:B------:R-:W-:Y:S01]  /*02d0*/  SHF.R.S32.HI R9, RZ, 0x1f, R21 ;  /* 0x0000001fff097819 */ /* 0x000fe20000011415 */
[----:B------:R-:W-:Y:S01]  /*02e0*/  IMAD R10, R22, 0x300, RZ ;  /* 0x00000300160a7824 */ /* 0x000fe200078e02ff */
[----:B------:R-:W-:Y:S01]  /*02f0*/  SGXT R15, R15, 0x1 ;  /* 0x000000010f0f781a */ /* 0x000fe20000000200 */
[----:B------:R-:W-:-:S04]  /*0300*/  IMAD.WIDE R12, R21, 0x4, R12 ;  /* 0x00000004150c7825 */ /* 0x000fc800078e020c */
[----:B------:R-:W-:Y:S01]  /*0310*/  IMAD R4, R5, 0x30, R10 ;  /* 0x0000003005047824 */ /* 0x000fe200078e020a */
[----:B------:R-:W-:Y:S01]  /*0320*/  LEA.HI R15, R15, R8, RZ, 0x4 ;  /* 0x000000080f0f7211 */ /* 0x000fe200078f20ff */
[----:B------:R-:W4:Y:S03]  /*0330*/  @P3 LDG.E.EL R27, desc[UR4][R12.64+-0x10] ;  /* 0xfffff0040c1b3981 */ /* 0x000f26000c2e1900 */
[----:B------:R-:W-:Y:S02]  /*0340*/  IADD3 R6, P1, R21, R4, RZ ;  /* 0x0000000415067210 */ /* 0x000fe40007f3e0ff */
[----:B------:R-:W-:Y:S02]  /*0350*/  LOP3.LUT R15, R15, 0xfffffff0, RZ, 0xc0, !PT ;  /* 0xfffffff00f0f7812 */ /* 0x000fe400078ec0ff */
[----:B------:R-:W-:Y:S01]  /*0360*/  LEA.HI.X.SX32 R5, R4, R9, 0x1, P1 ;  /* 0x0000000904057211 */ /* 0x000fe200008f0eff */
[----:B------:R-:W-:-:S02]  /*0370*/  IMAD.SHL.U32 R16, R6, 0x4, RZ ;  /* 0x0000000406107824 */ /* 0x000fc400078e00ff */
[----:B------:R-:W-:Y:S01]  /*0380*/  IMAD.IADD R15, R8, 0x1, -R15 ;  /* 0x00000001080f7824 */ /* 0x000fe200078e0a0f */
[----:B------:R-:W-:Y:S02]  /*0390*/  SHF.L.U64.HI R6, R6, 0x2, R5 ;  /* 0x0000000206067819 */ /* 0x000fe40000010205 */
[----:B------:R-:W-:Y:S01]  /*03a0*/  IADD3 R4, P1, R16, UR6, RZ ;  /* 0x0000000610047c10 */ /* 0x000fe2000ff3e0ff */
[----:B------:R-:W-:-:S03]  /*03b0*/  IMAD R10, R15, 0x30, R10 ;  /* 0x000000300f0a7824 */ /* 0x000fc600078e020a */
[----:B------:R-:W-:Y:S02]  /*03c0*/  IADD3.X R5, R6, UR7, RZ, P1, !PT ;  /* 0x0000000706057c10 */ /* 0x000fe40008ffe4ff */
[----:B------:R-:W-:-:S03]  /*03d0*/  IADD3 R8, P1, R21, R10, RZ ;  /* 0x0000000a15087210 */ /* 0x000fc60007f3e0ff */
[----:B------:R1:W5:Y:S01]  /*03e0*/  @P3 LDG.E.EL R26, desc[UR4][R4.64+-0x10] ;  /* 0xfffff004041a3981 */ /* 0x000362000c2e1900 */
[----:B------:R-:W-:Y:S01]  /*03f0*/  LEA.HI.X.SX32 R9, R10, R9, 0x1, P1 ;  /* 0x000000090a097211 */ /* 0x000fe200008f0eff */
[----:B------:R-:W-:-:S03]  /*0400*/  IMAD.SHL.U32 R14, R8, 0x4, RZ ;  /* 0x00000004080e7824 */ /* 0x000fc600078e00ff */
[----:B------:R-:W-:Y:S02]  /*0410*/  SHF.L.U64.HI R10, R8, 0x2, R9 ;  /* 0x00000002080a7819 */ /* 0x000fe40000010209 */
[----:B------:R-:W-:-:S04]  /*0420*/  IADD3 R8, P1, R14, UR6, RZ ;  /* 0x000000060e087c10 */ /* 0x000fc8000ff3e0ff */
[----:B------:R-:W-:Y:S01]  /*0430*/  IADD3.X R9, R10, UR7, RZ, P1, !PT ;  /* 0x000000070a097c10 */ /* 0x000fe20008ffe4ff */
[----:B------:R-:W-:Y:S02]  /*0440*/  ULDC.64 UR6, c[0x0][0x240] ;  /* 0x0000900000067ab9 */ /* 0x000fe40000000a00 */
[----:B------:R-:W-:Y:S02]  /*0450*/  IADD3 R16, P1, R16, UR6, RZ ;  /* 0x0000000610107c10 */ /* 0x000fe4000ff3e0ff */
[----:B------:R-:W-:Y:S02]  /*0460*/  IADD3 R14, P5, R14, UR6, RZ ;  /* 0x000000060e0e7c10 */ /* 0x000fe4000ffbe0ff */
[----:B------:R-:W-:Y:S01]  /*0470*/  IADD3.X R17, R6, UR7, RZ, P1, !PT ;  /* 0x0000000706117c10 */ /* 0x000fe20008ffe4ff */
[----:B------:R-:W-:Y:S01]  /*0480*/  IMAD.MOV.U32 R6, RZ, RZ, RZ ;  /* 0x000000ffff067224 */ /* 0x000fe200078e00ff */
[----:B------:R-:W-:Y:S02]  /*0490*/  IADD3.X R15, R10, UR7, RZ, P5, !PT ;  /* 0x000000070a0f7c10 */ /* 0x000fe4000affe4ff */
[----:B-1----:R-:W-:-:S03]  /*04a0*/  CS2R R4, SRZ ;  /* 0x0000000000047805 */ /* 0x002fc6000001ff00 */
[----:B------:R1:W4:Y:S01]  /*04b0*/  @P4 LDG.E.EL R6, desc[UR4][R14.64+-0xd0] ;  /* 0xffff30040e064981 */ /* 0x000322000c2e1900 */
[----:B------:R-:W-:-:S03]  /*04c0*/  IMAD.MOV.U32 R10, RZ, RZ, RZ ;  /* 0x000000ffff0a7224 */ /* 0x000fc600078e00ff */
[----:B------:R1:W4:Y:S04]  /*04d0*/  @P4 LDG.E.EL R5, desc[UR4][R16.64+-0xd0] ;  /* 0xffff300410054981 */ /* 0x000328000c2e1900 */
[----:B------:R-:W4:Y:S01]  /*04e0*/  @P3 LDG.E.EL R10, desc[UR4][R28.64+-0x10] ;  /* 0xfffff0041c0a3981 */ /* 0x000f22000c2e1900 */
[----:B-1----:R-:W1:Y:S03]  /*04f0*/  LDC.64 R14, c[0x0][0x248] ;  /* 0x00009200ff0e7b82 */ /* 0x002e660000000a00 */
[----:B------:R1:W4:Y:S05]  /*0500*/  @P3 LDG.E.EL R4, desc[UR4][R8.64+-0x10] ;  /* 0xfffff00408043981 */ /* 0x00032a000c2e1900 */
[----:B0-----:R-:W0:Y:S01]  /*0510*/  LDC.64 R16, c[0x0][0x258] ;  /* 0x00009600ff107b82 */ /* 0x001e220000000a00 */
[----:B------:R-:W-:Y:S01]  /*0520*/  IMAD.WIDE R18, R21, 0x4, R18 ;  /* 0x0000000415127825 */ /* 0x000fe200078e0212 */
[----:B-1----:R-:W-:-:S06]  /*0530*/  CS2R R8, SRZ ;  /* 0x0000000000087805 */ /* 0x002fcc000001ff00 */
[----:B------:R-:W4:Y:S04]  /*0540*/  @P3 LDG.E.EL R8, desc[UR4][R18.64+-0x10] ;  /* 0xfffff00412083981 */ /* 0x000f28000c2e1900 */
[----:B------:R1:W4:Y:S01]  /*0550*/  @P3 LDG.E.EL R9, desc[UR4][R18.64+-0x10] ;  /* 0xfffff00412093981 */ /* 0x000322000c2e1900 */
[----:B------:R-:W-:Y:S01]  /*0560*/  IMAD.WIDE R14, R21, 0x4, R14 ;  /* 0x00000004150e7825 */ /* 0x000fe200078e020e */
[----:B-1----:R-:W-:-:S03]  /*0570*/  CS2R R18, SRZ ;  /* 0x0000000000127805 */ /* 0x002fc6000001ff00 */
[----:B0-----:R-:W-:-:S05]  /*0580*/  IMAD.WIDE R16, R21, 0x4, R16 ;  /* 0x0000000415107825 */ /* 0x001fca00078e0210 */
[----:B------:R-:W5:Y:S04]  /*0590*/  @P4 LDG.E.EL R18, desc[UR4][R16.64+-0xd0] ;  /* 0xffff300410124981 */ /* 0x000f68000c2e1900 */
[----:B------:R-:W5:Y:S01]  /*05a0*/  @P4 LDG.E.EL R19, desc[UR4][R16.64+-0xd0] ;  /* 0xffff300410134981 */ /* 0x000f62000c2e1900 */
[----:B--2---:R-:W-:-:S05]  /*05b0*/  SEL R7, R7, RZ, P3 ;  /* 0x000000ff07077207 */ /* 0x004fca0001800000 */
[----:B------:R-:W-:Y:S01]  /*05c0*/  FADD R24, R7, 9.9999997473787516356e-06 ;  /* 0x3727c5ac07187421 */ /* 0x000fe20000000000 */
[----:B------:R-:W-:-:S05]  /*05d0*/  SEL R20, R11, RZ, P3 ;  /* 0x000000ff0b147207 */ /* 0x000fca0001800000 */
[----:B------:R-:W0:Y:S01]  /*05e0*/  MUFU.SQRT R24, R24 ;  /* 0x0000001800187308 */ /* 0x000e220000002000 */
[----:B------:R-:W-:-:S07]  /*05f0*/  FADD R20, R20, 9.9999997473787516356e-06 ;  /* 0x3727c5ac14147421 */ /* 0x000fce0000000000 */
[----:B------:R-:W1:Y:S01]  /*0600*/  MUFU.SQRT R23, R20 ;  /* 0x0000001400177308 */ /* 0x000e620000002000 */
[----:B------:R-:W-:Y:S01]  /*0610*/  IMAD.MOV.U32 R11, RZ, RZ, RZ ;  /* 0x000000ffff0b7224 */ /* 0x000fe200078e00ff */
[----:B0-----:R-:W-:-:S05]  /*0620*/  FSETP.GT.AND P5, PT, R24, 8.50705917302346158658e+37, PT ;  /* 0x7e8000001800780b */ /* 0x001fca0003fa4000 */
[----:B------:R0:W2:Y:S01]  /*0630*/  @P3 LDG.E.EL R11, desc[UR4][R28.64+-0x10] ;  /* 0xfffff0041c0b3981 */ /* 0x0000a2000c2e1900 */
[----:B------:R-:W-:Y:S02]  /*0640*/  FSETP.GEU.AND P1, PT, R24, 1.175494350822287508e-38, PT ;  /* 0x008000001800780b */ /* 0x000fe40003f2e000 */
[----:B---3--:R-:W-:Y:S02]  /*0650*/  SEL R2, R2, RZ, P4 ;  /* 0x000000ff02027207 */ /* 0x008fe40002000000 */
[----:B-1----:R-:W-:Y:S01]  /*0660*/  FSETP.GT.AND P6, PT, R23, 8.50705917302346158658e+37, PT ;  /* 0x7e8000001700780b */ /* 0x002fe20003fc4000 */
[----:B------:R-:W-:Y:S01]  /*0670*/  IMAD.MOV.U32 R7, RZ, RZ, RZ ;  /* 0x000000ffff077224 */ /* 0x000fe200078e00ff */
[----:B0-----:R-:W-:Y:S01]  /*0680*/  FSEL R29, R25, 1, P5 ;  /* 0x3f800000191d7808 */ /* 0x001fe20002800000 */
[----:B------:R-:W-:Y:S01]  /*0690*/  @P5 FMUL R24, R24, 0.25 ;  /* 0x3e80000018185820 */ /* 0x000fe20000400000 */
[----:B------:R-:W-:Y:S01]  /*06a0*/  FSETP.GEU.AND P5, PT, R23, 1.175494350822287508e-38, PT ;  /* 0x008000001700780b */ /* 0x000fe20003fae000 */
[----:B------:R-:W-:-:S02]  /*06b0*/  FADD R2, R2, 9.9999997473787516356e-06 ;  /* 0x3727c5ac02027421 */ /* 0x000fc40000000000 */
[----:B------:R0:W3:Y:S01]  /*06c0*/  @P3 LDG.E.EL R7, desc[UR4][R12.64+-0x10] ;  /* 0xfffff0040c073981 */ /* 0x0000e2000c2e1900 */
[----:B------:R-:W-:-:S05]  /*06d0*/  SEL R0, R0, RZ, P4 ;  /* 0x000000ff00007207 */ /* 0x000fca0002000000 */
[----:B------:R-:W-:Y:S01]  /*06e0*/  @P6 FMUL R23, R23, 0.25 ;  /* 0x3e80000017176820 */ /* 0x000fe20000400000 */
[----:B------:R-:W1:Y:S01]  /*06f0*/  MUFU.SQRT R2, R2 ;  /* 0x0000000200027308 */ /* 0x000e620000002000 */
[----:B0-----:R-:W-:Y:S02]  /*0700*/  CS2R R12, SRZ ;  /* 0x00000000000c7805 */ /* 0x001fe4000001ff00 */
[----:B------:R-:W-:Y:S01]  /*0710*/  @!P5 FMUL R23, R23, 16777216 ;  /* 0x4b8000001717d820 */ /* 0x000fe20000400000 */
[----:B------:R-:W-:-:S03]  /*0720*/  @!P1 FMUL R24, R24, 16777216 ;  /* 0x4b80000018189820 */ /* 0x000fc60000400000 */
[----:B------:R-:W3:Y:S04]  /*0730*/  @P4 LDG.E.EL R12, desc[UR4][R14.64+-0xd0] ;  /* 0xffff30040e0c4981 */ /* 0x000ee8000c2e1900 */
[----:B------:R0:W3:Y:S01]  /*0740*/  @P4 LDG.E.EL R13, desc[UR4][R14.64+-0xd0] ;  /* 0xffff30040e0d4981 */ /* 0x0000e2000c2e1900 */
[----:B------:R-:W-:Y:S01]  /*0750*/  FADD R0, R0, 9.9999997473787516356e-06 ;  /* 0x3727c5ac00007421 */ /* 0x000fe20000000000 */
[----:B------:R-:W1:Y:S01]  /*0760*/  MUFU.RCP R23, R23 ;  /* 0x0000001700177308 */ /* 0x000e620000001000 */
[----:B0-----:R-:W0:Y:S07]  /*0770*/  LDC.64 R14, c[0x0][0x260] ;  /* 0x00009800ff0e7b82 */ /* 0x001e2e0000000a00 */
[----:B------:R-:W1:Y:S01]  /*0780*/  MUFU.RCP R20, R24 ;  /* 0x0000001800147308 */ /* 0x000e620000001000 */
[----:B------:R-:W-:-:S02]  /*0790*/  FSEL R16, R25, 1, P6 ;  /* 0x3f80000019107808 */ /* 0x000fc40003000000 */
[----:B-1----:R-:W-:-:S05]  /*07a0*/  FSETP.GT.AND P6, PT, R2, 8.50705917302346158658e+37, PT ;  /* 0x7e8000000200780b */ /* 0x002fca0003fc4000 */
[----:B------:R-:W1:Y:S01]  /*07b0*/  MUFU.SQRT R0, R0 ;  /* 0x0000000000007308 */ /* 0x000e620000002000 */
[----:B------:R-:W-:Y:S01]  /*07c0*/  @!P5 FMUL R16, R16, 16777216 ;  /* 0x4b8000001010d820 */ /* 0x000fe20000400000 */
[----:B------:R-:W-:-:S03]  /*07d0*/  @!P1 FMUL R29, R29, 16777216 ;  /* 0x4b8000001d1d9820 */ /* 0x000fc60000400000 */
[----:B------:R-:W-:Y:S02]  /*07e0*/  FMUL R23, R23, R16 ;  /* 0x0000001017177220 */ /* 0x000fe40000400000 */
[----:B------:R-:W4:Y:S01]  /*07f0*/  LDC.64 R16, c[0x0][0x210] ;  /* 0x00008400ff107b82 */ /* 0x000f220000000a00 */
[----:B------:R-:W-:Y:S01]  /*0800*/  FMUL R20, R20, R29 ;  /* 0x0000001d14147220 */ /* 0x000fe20000400000 */
[----:B------:R-:W-:Y:S01]  /*0810*/  IMAD R29, R22, -0x640, R3 ;  /* 0xfffff9c0161d7824 */ /* 0x000fe200078e0203 */
[C---:B------:R-:W-:Y:S01]  /*0820*/  FSETP.GEU.AND P5, PT, R2.reuse, 1.175494350822287508e-38, PT ;  /* 0x008000000200780b */ /* 0x040fe20003fae000 */
[----:B------:R-:W-:Y:S01]  /*0830*/  @P6 FMUL R2, R2, 0.25 ;  /* 0x3e80000002026820 */ /* 0x000fe20000400000 */
[----:B------:R-:W-:Y:S02]  /*0840*/  FSEL R24, R25, 1, P6 ;  /* 0x3f80000019187808 */ /* 0x000fe40003000000 */
[C---:B------:R-:W-:Y:S01]  /*0850*/  ISETP.GE.AND P1, PT, R21.reuse, 0x4, PT ;  /* 0x000000041500780c */ /* 0x040fe20003f26270 */
[----:B0-----:R-:W-:Y:S01]  /*0860*/  IMAD.WIDE R14, R21, 0x4, R14 ;  /* 0x00000004150e7825 */ /* 0x001fe200078e020e */
[----:B-1----:R-:W-:-:S03]  /*0870*/  FSETP.GT.AND P6, PT, R0, 8.50705917302346158658e+37, PT ;  /* 0x7e8000000000780b */ /* 0x002fc60003fc4000 */
[----:B------:R-:W-:Y:S02]  /*0880*/  IMAD.MOV.U32 R21, RZ, RZ, RZ ;  /* 0x000000ffff157224 */ /* 0x000fe400078e00ff */
[----:B------:R-:W-:Y:S02]  /*0890*/  IMAD R29, R22, 0x40, R29 ;  /* 0x00000040161d7824 */ /* 0x000fe400078e021d */
[----:B------:R-:W-:Y:S02]  /*08a0*/  IMAD.MOV.U32 R22, RZ, RZ, RZ ;  /* 0x000000ffff167224 */ /* 0x000fe400078e00ff */
[----:B------:R-:W3:Y:S01]  /*08b0*/  @P4 LDG.E.EL R21, desc[UR4][R14.64+-0xd0] ;  /* 0xffff30040e154981 */ /* 0x000ee2000c2e1900 */
[----:B------:R-:W-:Y:S01]  /*08c0*/  @!P5 FMUL R2, R2, 16777216 ;  /* 0x4b8000000202d820 */ /* 0x000fe20000400000 */
[----:B------:R-:W-:Y:S02]  /*08d0*/  @!P5 FMUL R24, R24, 16777216 ;  /* 0x4b8000001818d820 */ /* 0x000fe40000400000 */
[----:B------:R4:W3:Y:S01]  /*08e0*/  @P4 LDG.E.EL R22, desc[UR4][R14.64+-0xd0] ;  /* 0xffff30040e164981 */ /* 0x0008e2000c2e1900 */
[C---:B------:R-:W-:Y:S01]  /*08f0*/  FSETP.GEU.AND P5, PT, R0.reuse, 1.175494350822287508e-38, PT ;  /* 0x008000000000780b */ /* 0x040fe20003fae000 */
[----:B------:R-:W-:Y:S01]  /*0900*/  @P6 FMUL R0, R0, 0.25 ;  /* 0x3e80000000006820 */ /* 0x000fe20000400000 */
[----:B------:R-:W-:-:S02]  /*0910*/  FSEL R25, R25, 1, P6 ;  /* 0x3f80000019197808 */ /* 0x000fc40003000000 */
[----:B------:R-:W-:Y:S01]  /*0920*/  ISETP.LT.AND P6, PT, R3, 0x1900, !P1 ;  /* 0x000019000300780c */ /* 0x000fe20004fc1270 */
[----:B----4-:R-:W-:Y:S01]  /*0930*/  IMAD.WIDE R14, R29, 0x4, R16 ;  /* 0x000000041d0e7825 */ /* 0x010fe200078e0210 */
[----:B------:R-:W-:-:S11]  /*0940*/  CS2R R16, SRZ ;  /* 0x0000000000107805 */ /* 0x000fd6000001ff00 */
[----:B------:R0:W4:Y:S01]  /*0950*/  @P6 LDG.E.64 R16, desc[UR4][R14.64] ;  /* 0x000000040e106981 */ /* 0x000122000c1e1b00 */
[----:B------:R-:W-:Y:S01]  /*0960*/  @!P5 FMUL R0, R0, 16777216 ;  /* 0x4b8000000000d820 */ /* 0x000fe20000400000 */
[----:B------:R-:W1:Y:S01]  /*0970*/  MUFU.RCP R29, R2 ;  /* 0x00000002001d7308 */ /* 0x000e620000001000 */
[----:B------:R-:W-:-:S07]  /*0980*/  SEL R27, R27, RZ, P3 ;  /* 0x000000ff1b1b7207 */ /* 0x000fce0001800000 */
[----:B------:R-:W0:Y:S01]  /*0990*/  MUFU.RCP R0, R0 ;  /* 0x0000000000007308 */ /* 0x000e220000001000 */
[----:B-----5:R-:W-:Y:S02]  /*09a0*/  SEL R26, R26, RZ, P3 ;  /* 0x000000ff1a1a7207 */ /* 0x020fe40001800000 */
[----:B------:R-:W-:Y:S01]  /*09b0*/  SEL R4, R4, RZ, P3 ;  /* 0x000000ff04047207 */ /* 0x000fe20001800000 */
[----:B------:R-:W-:Y:S01]  /*09c0*/  @!P5 FMUL R25, R25, 16777216 ;  /* 0x4b8000001919d820 */ /* 0x000fe20000400000 */
[----:B------:R-:W-:Y:S01]  /*09d0*/  SEL R6, R6, RZ, P4 ;  /* 0x000000ff06067207 */ /* 0x000fe20002000000 */
[----:B------:R-:W-:Y:S01]  /*09e0*/  FADD R27, R26, -R27 ;  /* 0x8000001b1a1b7221 */ /* 0x000fe20000000000 */
[----:B------:R-:W-:Y:S02]  /*09f0*/  SEL R5, R5, RZ, P4 ;  /* 0x000000ff05057207 */ /* 0x000fe40002000000 */
[----:B------:R-:W-:Y:S01]  /*0a00*/  SEL R10, R10, RZ, P3 ;  /* 0x000000ff0a0a7207 */ /* 0x000fe20001800000 */
[----:B------:R-:W-:Y:S01]  /*0a10*/  FMUL R20, R20, R27 ;  /* 0x0000001b14147220 */ /* 0x000fe20000400000 */
[----:B-1----:R-:W-:Y:S01]  /*0a20*/  FMUL R29, R29, R24 ;  /* 0x000000181d1d7220 */ /* 0x002fe20000400000 */
[----:B0-----:R-:W-:Y:S01]  /*0a30*/  FMUL R2, R0, R25 ;  /* 0x0000001900027220 */ /* 0x001fe20000400000 */
[----:B------:R-:W-:-:S02]  /*0a40*/  SEL R15, R18, RZ, P4 ;  /* 0x000000ff120f7207 */ /* 0x000fc40002000000 */
[----:B------:R-:W-:Y:S02]  /*0a50*/  SEL R19, R19, RZ, P4 ;  /* 0x000000ff13137207 */ /* 0x000fe40002000000 */
[----:B------:R-:W-:Y:S02]  /*0a60*/  SEL R0, R9, RZ, P3 ;  /* 0x000000ff09007207 */ /* 0x000fe40001800000 */
[----:B--2---:R-:W-:Y:S02]  /*0a70*/  SEL R11, R11, RZ, P3 ;  /* 0x000000ff0b0b7207 */ /* 0x004fe40001800000 */
[----:B---3--:R-:W-:-:S05]  /*0a80*/  SEL R7, R7, RZ, P3 ;  /* 0x000000ff07077207 */ /* 0x008fca0001800000 */
[----:B------:R-:W-:Y:S01]  /*0a90*/  FADD R4, R4, -R7 ;  /* 0x8000000704047221 */ /* 0x000fe20000000000 */
[----:B------:R-:W-:-:S03]  /*0aa0*/  SEL R7, R8, RZ, P3 ;  /* 0x000000ff08077207 */ /* 0x000fc60001800000 */
[----:B------:R-:W-:Y:S01]  /*0ab0*/  FMUL R23, R23, R4 ;  /* 0x0000000417177220 */ /* 0x000fe20000400000 */
[----:B------:R-:W-:Y:S02]  /*0ac0*/  SEL R12, R12, RZ, P4 ;  /* 0x000000ff0c0c7207 */ /* 0x000fe40002000000 */
[----:B------:R-:W-:-:S03]  /*0ad0*/  SEL R13, R13, RZ, P4 ;  /* 0x000000ff0d0d7207 */ /* 0x000fc60002000000 */
[----:B------:R-:W-:Y:S01]  /*0ae0*/  FADD R12, R5, -R12 ;  /* 0x8000000c050c7221 */ /* 0x000fe20000000000 */
[----:B------:R-:W-:Y:S01]  /*0af0*/  FFMA R20, R7, R20, R10 ;  /* 0x0000001407147223 */ /* 0x000fe2000000000a */
[----:B------:R-:W0:Y:S01]  /*0b00*/  LDC.64 R4, c[0x0][0x268] ;  /* 0x00009a00ff047b82 */ /* 0x000e220000000a00 */
[----:B------:R-:W-:Y:S01]  /*0b10*/  FADD R13, R6, -R13 ;  /* 0x8000000d060d7221 */ /* 0x000fe20000000000 */
[----:B------:R-:W-:-:S03]  /*0b20*/  FMUL R12, R29, R12 ;  /* 0x0000000c1d0c7220 */ /* 0x000fc60000400000 */
[----:B------:R-:W-:Y:S01]  /*0b30*/  FMUL R13, R2, R13 ;  /* 0x0000000d020d7220 */ /* 0x000fe20000400000 */
[----:B------:R-:W-:Y:S01]  /*0b40*/  FSETP.GEU.AND P3, PT, R20, RZ, PT ;  /* 0x000000ff1400720b */ /* 0x000fe20003f6e000 */
[----:B------:R-:W-:-:S03]  /*0b50*/  FFMA R23, R0, R23, R11 ;  /* 0x0000001700177223 */ /* 0x000fc6000000000b */
[----:B------:R-:W-:Y:S02]  /*0b60*/  FSEL R20, R20, RZ, P3 ;  /* 0x000000ff14147208 */ /* 0x000fe40001800000 */
[----:B------:R-:W-:Y:S02]  /*0b70*/  ISETP.GE.AND P3, PT, R3, 0x1900, PT ;  /* 0x000019000300780c */ /* 0x000fe40003f66270 */
[----:B------:R-:W-:Y:S02]  /*0b80*/  SEL R2, R21, RZ, P4 ;  /* 0x000000ff15027207 */ /* 0x000fe40002000000 */
[----:B------:R-:W-:-:S03]  /*0b90*/  SEL R22, R22, RZ, P4 ;  /* 0x000000ff16167207 */ /* 0x000fc60002000000 */
[----:B------:R-:W-:Y:S02]  /*0ba0*/  FFMA R12, R15, R12, R2 ;  /* 0x0000000c0f0c7223 */ /* 0x000fe40000000002 */
[----:B------:R-:W-:-:S03]  /*0bb0*/  FFMA R13, R19, R13, R22 ;  /* 0x0000000d130d7223 */ /* 0x000fc60000000016 */
[C---:B------:R-:W-:Y:S02]  /*0bc0*/  FSETP.GEU.AND P5, PT, R12.reuse, RZ, PT ;  /* 0x000000ff0c00720b */ /* 0x040fe40003fae000 */
[----:B------:R-:W-:Y:S02]  /*0bd0*/  FSETP.GEU.AND P4, PT, R13, RZ, PT ;  /* 0x000000ff0d00720b */ /* 0x000fe40003f8e000 */
[----:B------:R-:W-:Y:S02]  /*0be0*/  FSEL R12, R12, RZ, P5 ;  /* 0x000000ff0c0c7208 */ /* 0x000fe40002800000 */
[----:B------:R-:W-:Y:S02]  /*0bf0*/  FSETP.GEU.AND P5, PT, R23, RZ, PT ;  /* 0x000000ff1700720b */ /* 0x000fe40003fae000 */
[----:B------:R-:W-:Y:S02]  /*0c00*/  FSEL R13, R13, RZ, P4 ;  /* 0x000000ff0d0d7208 */ /* 0x000fe40002000000 */
[----:B------:R-:W-:-:S02]  /*0c10*/  FSEL R23, R23, RZ, P5 ;  /* 0x000000ff17177208 */ /* 0x000fc40002800000 */
[----:B------:R-:W-:Y:S02]  /*0c20*/  @P0 FSEL R20, R12, RZ, P2 ;  /* 0x000000ff0c140208 */ /* 0x000fe40001000000 */
[----:B------:R-:W-:Y:S02]  /*0c30*/  @P0 FSEL R23, R13, RZ, P2 ;  /* 0x000000ff0d170208 */ /* 0x000fe40001000000 */
[----:B----4-:R-:W-:Y:S02]  /*0c40*/  SEL R7, R16, RZ, P6 ;  /* 0x000000ff10077207 */ /* 0x010fe40003000000 */
[----:B------:R-:W-:Y:S01]  /*0c50*/  SEL R0, R17, RZ, P6 ;  /* 0x000000ff11007207 */ /* 0x000fe20003000000 */
[----:B0-----:R-:W-:Y:S01]  /*0c60*/  IMAD.WIDE R4, R3, 0x4, R4 ;  /* 0x0000000403047825 */ /* 0x001fe200078e0204 */
[----:B------:R-:W-:Y:S02]  /*0c70*/  SEL R20, R7, R20, !P1 ;  /* 0x0000001407147207 */ /* 0x000fe40004800000 */
[----:B------:R-:W-:Y:S01]  /*0c80*/  SEL R21, R0, R23, !P1 ;  /* 0x0000001700157207 */ /* 0x000fe20004800000 */
[----:B------:R-:W-:Y:S06]  /*0c90*/  @P3 EXIT ;  /* 0x000000000000394d */ /* 0x000fec0003800000 */
[----:B------:R-:W-:Y:S01]  /*0ca0*/  STG.E.64 desc[UR4][R4.64], R20 ;  /* 0x0000001404007986 */ /* 0x000fe2000c101b04 */
[----:B------:R-:W-:Y:S05]  /*0cb0*/  EXIT ;  /* 0x000000000000794d */ /* 0x000fea0003800000 */
.L_x_0:
[----:B------:R-:W-:-:S00]  /*0cc0*/  BRA `(.L_x_0) ;  /* 0xfffffffc00fc7947 */ /* 0x000fc0000383ffff */
[----:B------:R-:W-:-:S00]  /*0cd0*/  NOP ;  /* 0x0000000000007918 */ /* 0x000fc00000000000 */
        /* <DEDUP_REMOVED lines=10> */
.L_x_1:


//--------------------- .nv.global.init           --------------------------
	.section	.nv.global.init,"aw",@progbits
.nv.global.init:
	.type		_$_str,@object
	.size		_$_str,(_$_str_$_2 - _$_str)
_$_str:
        /*0000*/ 	.byte	0x5f, 0x5f, 0x43, 0x55, 0x44, 0x41, 0x5f, 0x46, 0x54, 0x5a, 0x00
	.type		_$_str_$_2,@object
	.size		_$_str_$_2,(.L_1 - _$_str_$_2)
_$_str_$_2:
        /*000b*/ 	.byte	0x5f, 0x5f, 0x43, 0x55, 0x44, 0x41, 0x5f, 0x50, 0x52, 0x45, 0x43, 0x5f, 0x53, 0x51, 0x52, 0x54
        /*001b*/ 	.byte	0x00
.L_1:


//--------------------- .nv.constant0.triton_poi_fused_cat_2 --------------------------
	.section	.nv.constant0.triton_poi_fused_cat_2,"a",@progbits
	.sectionflags	@""
	.align	4
.nv.constant0.triton_poi_fused_cat_2:
	.zero		628
